	.headerflags	@"EF_CUDA_TEXMODE_UNIFIED EF_CUDA_64BIT_ADDRESS EF_CUDA_ACCELERATORS EF_CUDA_SM90 EF_CUDA_VIRTUAL_SM(EF_CUDA_SM90)"
	.elftype	@"ET_EXEC"


//--------------------- .nv.info                  --------------------------
	.section	.nv.info,"",@"SHT_CUDA_INFO"
	.align	4


	//----- nvinfo : EIATTR_REGCOUNT
	.align		4
        /*0000*/ 	.byte	0x04, 0x2f
        /*0002*/ 	.short	(.L_2 - .L_1)
	.align		4
.L_1:
        /*0004*/ 	.word	index@(triton_red_fused_add_cat_native_group_norm_15)
        /*0008*/ 	.word	0x00000020


	//----- nvinfo : EIATTR_MIN_STACK_SIZE
	.align		4
.L_2:
        /*000c*/ 	.byte	0x04, 0x12
        /*000e*/ 	.short	(.L_4 - .L_3)
	.align		4
.L_3:
        /*0010*/ 	.word	index@(triton_red_fused_add_cat_native_group_norm_15)
        /*0014*/ 	.word	0x00000000


	//----- nvinfo : EIATTR_FRAME_SIZE
	.align		4
.L_4:
        /*0018*/ 	.byte	0x04, 0x11
        /*001a*/ 	.short	(.L_6 - .L_5)
	.align		4
.L_5:
        /*001c*/ 	.word	index@(triton_red_fused_add_cat_native_group_norm_15)
        /*0020*/ 	.word	0x00000000


	//----- nvinfo : EIATTR_MIN_STACK_SIZE
	.align		4
.L_6:
        /*0024*/ 	.byte	0x04, 0x12
        /*0026*/ 	.short	(.L_8 - .L_7)
	.align		4
.L_7:
        /*0028*/ 	.word	index@(triton_red_fused_add_cat_native_group_norm_15)
        /*002c*/ 	.word	0x00000000
.L_8:


//--------------------- .nv.info.triton_red_fused_add_cat_native_group_norm_15 --------------------------
	.section	.nv.info.triton_red_fused_add_cat_native_group_norm_15,"",@"SHT_CUDA_INFO"
	.sectionflags	@""
	.align	4


	//----- nvinfo : EIATTR_CUDA_API_VERSION
	.align		4
        /*0000*/ 	.byte	0x04, 0x37
        /*0002*/ 	.short	(.L_10 - .L_9)
.L_9:
        /*0004*/ 	.word	0x0000007c


	//----- nvinfo : EIATTR_KPARAM_INFO
	.align		4
.L_10:
        /*0008*/ 	.byte	0x04, 0x17
        /*000a*/ 	.short	(.L_12 - .L_11)
.L_11:
        /*000c*/ 	.word	0x00000000
        /*0010*/ 	.short	0x0008
        /*0012*/ 	.short	0x003c
        /*0014*/ 	.byte	0x00, 0xf0, 0x11, 0x00


	//----- nvinfo : EIATTR_KPARAM_INFO
	.align		4
.L_12:
        /*0018*/ 	.byte	0x04, 0x17
        /*001a*/ 	.short	(.L_14 - .L_13)
.L_13:
        /*001c*/ 	.word	0x00000000
        /*0020*/ 	.short	0x0007
        /*0022*/ 	.short	0x0038
        /*0024*/ 	.byte	0x00, 0xf0, 0x11, 0x00


	//----- nvinfo : EIATTR_KPARAM_INFO
	.align		4
.L_14:
        /*0028*/ 	.byte	0x04, 0x17
        /*002a*/ 	.short	(.L_16 - .L_15)
.L_15:
        /*002c*/ 	.word	0x00000000
        /*0030*/ 	.short	0x0006
        /*0032*/ 	.short	0x0030
        /*0034*/ 	.byte	0x00, 0xf4, 0x21, 0x00


	//----- nvinfo : EIATTR_KPARAM_INFO
	.align		4
.L_16:
        /*0038*/ 	.byte	0x04, 0x17
        /*003a*/ 	.short	(.L_18 - .L_17)
.L_17:
        /*003c*/ 	.word	0x00000000
        /*0040*/ 	.short	0x0005
        /*0042*/ 	.short	0x0028
        /*0044*/ 	.byte	0x00, 0xf4, 0x21, 0x00


	//----- nvinfo : EIATTR_KPARAM_INFO
	.align		4
.L_18:
        /*0048*/ 	.byte	0x04, 0x17
        /*004a*/ 	.short	(.L_20 - .L_19)
.L_19:
        /*004c*/ 	.word	0x00000000
        /*0050*/ 	.short	0x0004
        /*0052*/ 	.short	0x0020
        /*0054*/ 	.byte	0x00, 0xf4, 0x21, 0x00


	//----- nvinfo : EIATTR_KPARAM_INFO
	.align		4
.L_20:
        /*0058*/ 	.byte	0x04, 0x17
        /*005a*/ 	.short	(.L_22 - .L_21)
.L_21:
        /*005c*/ 	.word	0x00000000
        /*0060*/ 	.short	0x0003
        /*0062*/ 	.short	0x0018
        /*0064*/ 	.byte	0x00, 0xf4, 0x21, 0x00


	//----- nvinfo : EIATTR_KPARAM_INFO
	.align		4
.L_22:
        /*0068*/ 	.byte	0x04, 0x17
        /*006a*/ 	.short	(.L_24 - .L_23)
.L_23:
        /*006c*/ 	.word	0x00000000
        /*0070*/ 	.short	0x0002
        /*0072*/ 	.short	0x0010
        /*0074*/ 	.byte	0x00, 0xf4, 0x21, 0x00


	//----- nvinfo : EIATTR_KPARAM_INFO
	.align		4
.L_24:
        /*0078*/ 	.byte	0x04, 0x17
        /*007a*/ 	.short	(.L_26 - .L_25)
.L_25:
        /*007c*/ 	.word	0x00000000
        /*0080*/ 	.short	0x0001
        /*0082*/ 	.short	0x0008
        /*0084*/ 	.byte	0x00, 0xf4, 0x21, 0x00


	//----- nvinfo : EIATTR_KPARAM_INFO
	.align		4
.L_26:
        /*0088*/ 	.byte	0x04, 0x17
        /*008a*/ 	.short	(.L_28 - .L_27)
.L_27:
        /*008c*/ 	.word	0x00000000
        /*0090*/ 	.short	0x0000
        /*0092*/ 	.short	0x0000
        /*0094*/ 	.byte	0x00, 0xf4, 0x21, 0x00


	//----- nvinfo : EIATTR_SPARSE_MMA_MASK
	.align		4
.L_28:
        /*0098*/ 	.byte	0x03, 0x50
        /*009a*/ 	.short	0x0000


	//----- nvinfo : EIATTR_MAXREG_COUNT
	.align		4
        /*009c*/ 	.byte	0x03, 0x1b
        /*009e*/ 	.short	0x0080


	//----- nvinfo : EIATTR_COOP_GROUP_MASK_REGIDS
	.align		4
        /*00a0*/ 	.byte	0x04, 0x29
        /*00a2*/ 	.short	(.L_30 - .L_29)


	//   ....[0]....
.L_29:
        /*00a4*/ 	.word	0xffffffff


	//   ....[1]....
        /*00a8*/ 	.word	0xffffffff


	//   ....[2]....
        /*00ac*/ 	.word	0xffffffff


	//   ....[3]....
        /*00b0*/ 	.word	0xffffffff


	//   ....[4]....
        /*00b4*/ 	.word	0xffffffff


	//   ....[5]....
        /*00b8*/ 	.word	0xffffffff


	//   ....[6]....
        /*00bc*/ 	.word	0xffffffff


	//   ....[7]....
        /*00c0*/ 	.word	0xffffffff


	//   ....[8]....
        /*00c4*/ 	.word	0xffffffff


	//   ....[9]....
        /*00c8*/ 	.word	0xffffffff


	//   ....[10]....
        /*00cc*/ 	.word	0xffffffff


	//   ....[11]....
        /*00d0*/ 	.word	0xffffffff


	//   ....[12]....
        /*00d4*/ 	.word	0xffffffff


	//   ....[13]....
        /*00d8*/ 	.word	0xffffffff


	//   ....[14]....
        /*00dc*/ 	.word	0xffffffff


	//   ....[15]....
        /*00e0*/ 	.word	0xffffffff


	//   ....[16]....
        /*00e4*/ 	.word	0xffffffff


	//   ....[17]....
        /*00e8*/ 	.word	0xffffffff


	//   ....[18]....
        /*00ec*/ 	.word	0xffffffff


	//   ....[19]....
        /*00f0*/ 	.word	0xffffffff


	//   ....[20]....
        /*00f4*/ 	.word	0xffffffff


	//   ....[21]....
        /*00f8*/ 	.word	0xffffffff


	//----- nvinfo : EIATTR_COOP_GROUP_INSTR_OFFSETS
	.align		4
.L_30:
        /*00fc*/ 	.byte	0x04, 0x28
        /*00fe*/ 	.short	(.L_32 - .L_31)


	//   ....[0]....
.L_31:
        /*0100*/ 	.word	0x00000a80


	//   ....[1]....
        /*0104*/ 	.word	0x00000af0


	//   ....[2]....
        /*0108*/ 	.word	0x00000c00


	//   ....[3]....
        /*010c*/ 	.word	0x00000c40


	//   ....[4]....
        /*0110*/ 	.word	0x00000d30


	//   ....[5]....
        /*0114*/ 	.word	0x00000d80


	//   ....[6]....
        /*0118*/ 	.word	0x00000e70


	//   ....[7]....
        /*011c*/ 	.word	0x00000ee0


	//   ....[8]....
        /*0120*/ 	.word	0x00000fa0


	//   ....[9]....
        /*0124*/ 	.word	0x00001000


	//   ....[10]....
        /*0128*/ 	.word	0x00001140


	//   ....[11]....
        /*012c*/ 	.word	0x00001150


	//   ....[12]....
        /*0130*/ 	.word	0x00001160


	//   ....[13]....
        /*0134*/ 	.word	0x000011a0


	//   ....[14]....
        /*0138*/ 	.word	0x00001290


	//   ....[15]....
        /*013c*/ 	.word	0x00001330


	//   ....[16]....
        /*0140*/ 	.word	0x00001360


	//   ....[17]....
        /*0144*/ 	.word	0x00001430


	//   ....[18]....
        /*0148*/ 	.word	0x00001470


	//   ....[19]....
        /*014c*/ 	.word	0x000014b0


	//   ....[20]....
        /*0150*/ 	.word	0x00001580


	//   ....[21]....
        /*0154*/ 	.word	0x000015d0


	//----- nvinfo : EIATTR_EXIT_INSTR_OFFSETS
	.align		4
.L_32:
        /*0158*/ 	.byte	0x04, 0x1c
        /*015a*/ 	.short	(.L_34 - .L_33)


	//   ....[0]....
.L_33:
        /*015c*/ 	.word	0x000017f0


	//   ....[1]....
        /*0160*/ 	.word	0x00001840


	//----- nvinfo : EIATTR_REQNTID
	.align		4
.L_34:
        /*0164*/ 	.byte	0x04, 0x10
        /*0166*/ 	.short	(.L_36 - .L_35)
.L_35:
        /*0168*/ 	.word	0x00000200
        /*016c*/ 	.word	0x00000001
        /*0170*/ 	.word	0x00000001


	//----- nvinfo : EIATTR_CBANK_PARAM_SIZE
	.align		4
.L_36:
        /*0174*/ 	.byte	0x03, 0x19
        /*0176*/ 	.short	0x0040


	//----- nvinfo : EIATTR_PARAM_CBANK
	.align		4
        /*0178*/ 	.byte	0x04, 0x0a
        /*017a*/ 	.short	(.L_38 - .L_37)
	.align		4
.L_37:
        /*017c*/ 	.word	index@(.nv.constant0.triton_red_fused_add_cat_native_group_norm_15)
        /*0180*/ 	.short	0x0210
        /*0182*/ 	.short	0x0040


	//----- nvinfo : EIATTR_SW_WAR
	.align		4
.L_38:
        /*0184*/ 	.byte	0x04, 0x36
        /*0186*/ 	.short	(.L_40 - .L_39)
.L_39:
        /*0188*/ 	.word	0x00000008
.L_40:


//--------------------- .nv.callgraph             --------------------------
	.section	.nv.callgraph,"",@"SHT_CUDA_CALLGRAPH"
	.align	4
	.sectionentsize	8
	.align		4
        /*0000*/ 	.word	0x00000000
	.align		4
        /*0004*/ 	.word	0xffffffff
	.align		4
        /*0008*/ 	.word	0x00000000
	.align		4
        /*000c*/ 	.word	0xfffffffe
	.align		4
        /*0010*/ 	.word	0x00000000
	.align		4
        /*0014*/ 	.word	0xfffffffd
	.align		4
        /*0018*/ 	.word	0x00000000
	.align		4
        /*001c*/ 	.word	0xfffffffc


//--------------------- .nv.constant4             --------------------------
	.section	.nv.constant4,"a",@progbits
	.align	8
	.align		8
.nv.constant4:
        /*0000*/ 	.dword	_$_str


//--------------------- .text.triton_red_fused_add_cat_native_group_norm_15 --------------------------
	.section	.text.triton_red_fused_add_cat_native_group_norm_15,"ax",@progbits
	.sectionflags	@"SHF_BARRIERS=1"
	.align	128
        .global         triton_red_fused_add_cat_native_group_norm_15
        .type           triton_red_fused_add_cat_native_group_norm_15,@function
        .size           triton_red_fused_add_cat_native_group_norm_15,(.L_x_1 - triton_red_fused_add_cat_native_group_norm_15)
        .other          triton_red_fused_add_cat_native_group_norm_15,@"STO_CUDA_ENTRY STV_DEFAULT"
triton_red_fused_add_cat_native_group_norm_15:
.text.triton_red_fused_add_cat_native_group_norm_15:
[----:B------:R-:W0:Y:S02]  /*0000*/  LDC R1, c[0x0][0x28] ;  /* 0x00000a00ff017b82 */ /* 0x000e240000000800 */
[----:B------:R-:W1:Y:S01]  /*0010*/  S2UR UR8, SR_CTAID.X ;  /* 0x00000000000879c3 */ /* 0x000e620000002500 */
[----:B------:R-:W2:Y:S01]  /*0020*/  S2R R24, SR_TID.X ;  /* 0x0000000000187919 */ /* 0x000ea20000002100 */
[----:B------:R-:W-:Y:S02]  /*0030*/  CS2R R10, SRZ ;  /* 0x00000000000a7805 */ /* 0x000fe4000001ff00 */
[----:B------:R-:W-:Y:S02]  /*0040*/  CS2R R12, SRZ ;  /* 0x00000000000c7805 */ /* 0x000fe4000001ff00 */
[----:B------:R-:W-:Y:S01]  /*0050*/  CS2R R14, SRZ ;  /* 0x00000000000e7805 */ /* 0x000fe2000001ff00 */
[----:B------:R-:W-:Y:S01]  /*0060*/  ULDC.64 UR10, c[0x0][0x208] ;  /* 0x00008200000a7ab9 */ /* 0x000fe20000000a00 */
[----:B------:R-:W3:Y:S08]  /*0070*/  LDC.64 R6, c[0x0][0x220] ;  /* 0x00008800ff067b82 */ /* 0x000ef00000000a00 */
[----:B------:R-:W4:Y:S01]  /*0080*/  LDC.64 R2, c[0x0][0x228] ;  /* 0x00008a00ff027b82 */ /* 0x000f220000000a00 */
[----:B-1----:R-:W-:-:S02]  /*0090*/  USHF.R.S32.HI UR4, URZ, 0x1f, UR8 ;  /* 0x0000001f3f047899 */ /* 0x002fc40008011408 */
[----:B------:R-:W-:Y:S02]  /*00a0*/  UISETP.GE.AND UP1, UPT, UR8, 0x80, UPT ;  /* 0x000000800800788c */ /* 0x000fe4000bf26270 */
[----:B------:R-:W-:-:S04]  /*00b0*/  ULEA.HI UR4, UR4, UR8, URZ, 0x5 ;  /* 0x0000000804047291 */ /* 0x000fc8000f8f283f */
[----:B------:R-:W-:Y:S01]  /*00c0*/  ULOP3.LUT UR5, UR4, 0xffffffe0, URZ, 0xc0, !UPT ;  /* 0xffffffe004057892 */ /* 0x000fe2000f8ec03f */
[----:B--2---:R-:W-:Y:S01]  /*00d0*/  IMAD.SHL.U32 R21, R24, 0x4, RZ ;  /* 0x0000000418157824 */ /* 0x004fe200078e00ff */
[----:B------:R-:W-:Y:S01]  /*00e0*/  USHF.R.S32.HI UR4, URZ, 0x5, UR4 ;  /* 0x000000053f047899 */ /* 0x000fe20008011404 */
[----:B------:R-:W-:Y:S01]  /*00f0*/  PLOP3.LUT P0, PT, PT, PT, UP1, 0x40, 0x0 ;  /* 0x000000000000781c */ /* 0x000fe20003f0e818 */
[----:B------:R-:W-:Y:S02]  /*0100*/  UIADD3 UR5, -UR5, UR8, URZ ;  /* 0x0000000805057290 */ /* 0x000fe4000fffe13f */
[----:B------:R-:W-:Y:S02]  /*0110*/  SHF.R.U32.HI R4, RZ, 0x8, R21 ;  /* 0x00000008ff047819 */ /* 0x000fe40000011615 */
[----:B------:R-:W-:Y:S01]  /*0120*/  USHF.L.U32 UR6, UR5, 0x3, URZ ;  /* 0x0000000305067899 */ /* 0x000fe2000800063f */
[----:B------:R-:W-:Y:S01]  /*0130*/  LOP3.LUT R0, R21, 0xfc, RZ, 0xc0, !PT ;  /* 0x000000fc15007812 */ /* 0x000fe200078ec0ff */
[----:B------:R-:W-:Y:S01]  /*0140*/  ULOP3.LUT UR5, UR5, 0x1ffffff8, URZ, 0xc0, !UPT ;  /* 0x1ffffff805057892 */ /* 0x000fe2000f8ec03f */
[----:B------:R-:W-:Y:S01]  /*0150*/  IMAD.U32 R5, RZ, RZ, UR4 ;  /* 0x00000004ff057e24 */ /* 0x000fe2000f8e00ff */
[----:B------:R-:W-:-:S02]  /*0160*/  SGXT.U32 R4, R4, 0x3 ;  /* 0x000000030404781a */ /* 0x000fc40000000000 */
[----:B------:R-:W-:Y:S01]  /*0170*/  UISETP.NE.AND UP2, UPT, UR5, 0x10, UPT ;  /* 0x000000100500788c */ /* 0x000fe2000bf45270 */
[----:B------:R-:W-:Y:S01]  /*0180*/  IMAD R5, R5, 0x4000, R0 ;  /* 0x0000400005057824 */ /* 0x000fe200078e0200 */
[----:B------:R-:W-:Y:S02]  /*0190*/  LOP3.LUT R4, R4, UR6, RZ, 0xfc, !PT ;  /* 0x0000000604047c12 */ /* 0x000fe4000f8efcff */
[----:B------:R-:W-:Y:S01]  /*01a0*/  CS2R R16, SRZ ;  /* 0x0000000000107805 */ /* 0x000fe2000001ff00 */
[----:B------:R-:W-:Y:S01]  /*01b0*/  UISETP.LT.AND UP0, UPT, UR8, 0x80, !UP2 ;  /* 0x000000800800788c */ /* 0x000fe2000d701270 */
[C---:B------:R-:W-:Y:S02]  /*01c0*/  LEA R5, R4.reuse, R5, 0x8 ;  /* 0x0000000504057211 */ /* 0x040fe400078e40ff */
[----:B------:R-:W-:Y:S01]  /*01d0*/  PLOP3.LUT P3, PT, PT, PT, UP1, 0x80, 0x0 ;  /* 0x000000000000781c */ /* 0x000fe20003f6f018 */
[----:B------:R-:W-:Y:S02]  /*01e0*/  UISETP.GE.AND UP3, UPT, UR8, 0x80, UPT ;  /* 0x000000800800788c */ /* 0x000fe4000bf66270 */
[----:B------:R-:W-:Y:S01]  /*01f0*/  PLOP3.LUT P1, PT, PT, PT, UP0, 0x80, 0x0 ;  /* 0x000000000000781c */ /* 0x000fe20003f2f008 */
[C---:B------:R-:W-:Y:S01]  /*0200*/  VIADD R9, R5.reuse, 0xffff8000 ;  /* 0xffff800005097836 */ /* 0x040fe20000000000 */
[----:B------:R-:W-:Y:S01]  /*0210*/  ISETP.GT.AND P0, PT, R4, 0xbf, P0 ;  /* 0x000000bf0400780c */ /* 0x000fe20000704270 */
[----:B------:R-:W-:Y:S01]  /*0220*/  VIADD R19, R5, 0xffff4000 ;  /* 0xffff400005137836 */ /* 0x000fe20000000000 */
[----:B------:R-:W-:Y:S01]  /*0230*/  PLOP3.LUT P4, PT, PT, PT, UP2, 0x80, 0x0 ;  /* 0x000000000000781c */ /* 0x000fe20003f8f028 */
[----:B---3--:R-:W-:Y:S01]  /*0240*/  IMAD.WIDE R6, R9, 0x4, R6 ;  /* 0x0000000409067825 */ /* 0x008fe200078e0206 */
[----:B------:R-:W-:Y:S01]  /*0250*/  CS2R R8, SRZ ;  /* 0x0000000000087805 */ /* 0x000fe2000001ff00 */
[----:B------:R-:W1:Y:S01]  /*0260*/  S2UR UR5, SR_CgaCtaId ;  /* 0x00000000000579c3 */ /* 0x000e620000008800 */
[----:B------:R-:W-:Y:S01]  /*0270*/  ULDC.64 UR6, c[0x0][0x238] ;  /* 0x00008e0000067ab9 */ /* 0x000fe20000000a00 */
[----:B----4-:R-:W-:-:S04]  /*0280*/  IMAD.WIDE R18, R19, 0x4, R2 ;  /* 0x0000000413127825 */ /* 0x010fc800078e0202 */
[----:B------:R-:W2:Y:S02]  /*0290*/  @P1 LDG.E.EF.128 R8, desc[UR10][R6.64] ;  /* 0x0000000a06081981 */ /* 0x000ea4000c0e1d00 */
[----:B------:R-:W3:Y:S02]  /*02a0*/  LDC.64 R2, c[0x0][0x218] ;  /* 0x00008600ff027b82 */ /* 0x000ee40000000a00 */
[----:B------:R4:W5:Y:S01]  /*02b0*/  @P0 LDG.E.EF.128 R12, desc[UR10][R18.64] ;  /* 0x0000000a120c0981 */ /* 0x000962000c0e1d00 */
[----:B------:R-:W-:Y:S01]  /*02c0*/  IMAD.U32 R5, RZ, RZ, UR4 ;  /* 0x00000004ff057e24 */ /* 0x000fe2000f8e00ff */
[----:B------:R-:W-:-:S04]  /*02d0*/  ISETP.GE.AND P1, PT, R4, 0x80, PT ;  /* 0x000000800400780c */ /* 0x000fc80003f26270 */
[----:B------:R-:W-:Y:S01]  /*02e0*/  LEA R5, R5, R0, 0xf ;  /* 0x0000000005057211 */ /* 0x000fe200078e78ff */
[----:B------:R-:W-:Y:S01]  /*02f0*/  IMAD.U32 R0, RZ, RZ, UR8 ;  /* 0x00000008ff007e24 */ /* 0x000fe2000f8e00ff */
[----:B----4-:R-:W-:-:S03]  /*0300*/  CS2R R18, SRZ ;  /* 0x0000000000127805 */ /* 0x010fc6000001ff00 */
[----:B------:R-:W-:Y:S01]  /*0310*/  IMAD R5, R4, 0x100, R5 ;  /* 0x0000010004057824 */ /* 0x000fe200078e0205 */
[----:B------:R-:W-:-:S03]  /*0320*/  ISETP.LT.AND P2, PT, R0, 0x80, !P1 ;  /* 0x000000800000780c */ /* 0x000fc60004f41270 */
[----:B---3--:R-:W-:Y:S02]  /*0330*/  IMAD.WIDE R26, R5, 0x4, R2 ;  /* 0x00000004051a7825 */ /* 0x008fe400078e0202 */
[----:B------:R-:W3:Y:S08]  /*0340*/  LDC.64 R2, c[0x0][0x210] ;  /* 0x00008400ff027b82 */ /* 0x000ef00000000a00 */
[----:B------:R2:W4:Y:S01]  /*0350*/  @P2 LDG.E.EF.128 R16, desc[UR10][R26.64] ;  /* 0x0000000a1a102981 */ /* 0x000522000c0e1d00 */
[----:B------:R-:W-:-:S02]  /*0360*/  MOV R5, UR8 ;  /* 0x0000000800057c02 */ /* 0x000fc40008000f00 */
[----:B------:R-:W-:Y:S02]  /*0370*/  CS2R R6, SRZ ;  /* 0x0000000000067805 */ /* 0x000fe4000001ff00 */
[----:B------:R-:W-:-:S05]  /*0380*/  LOP3.LUT R0, R21, 0x7fc, RZ, 0xc0, !PT ;  /* 0x000007fc15007812 */ /* 0x000fca00078ec0ff */
[----:B------:R-:W-:-:S04]  /*0390*/  IMAD R5, R5, 0x800, R0 ;  /* 0x0000080005057824 */ /* 0x000fc800078e0200 */
[----:B---3--:R-:W-:Y:S01]  /*03a0*/  IMAD.WIDE R2, R5, 0x4, R2 ;  /* 0x0000000405027825 */ /* 0x008fe200078e0202 */
[----:B------:R-:W-:-:S06]  /*03b0*/  CS2R R4, SRZ ;  /* 0x0000000000047805 */ /* 0x000fcc000001ff00 */
[----:B------:R-:W3:Y:S01]  /*03c0*/  @!P3 LDG.E.EF.128 R4, desc[UR10][R2.64] ;  /* 0x0000000a0204b981 */ /* 0x000ee2000c0e1d00 */
[----:B------:R-:W-:Y:S01]  /*03d0*/  PLOP3.LUT P3, PT, PT, PT, UP0, 0x40, 0x0 ;  /* 0x000000000000781c */ /* 0x000fe20003f6e808 */
[----:B------:R-:W-:Y:S01]  /*03e0*/  UMOV UR4, 0x400 ;  /* 0x0000040000047882 */ /* 0x000fe20000000000 */
[----:B------:R-:W-:Y:S01]  /*03f0*/  PLOP3.LUT P5, PT, PT, PT, UP0, 0x40, 0x0 ;  /* 0x000000000000781c */ /* 0x000fe20003fae808 */
[----:B-1----:R-:W-:Y:S01]  /*0400*/  UPRMT UR4, UR5, 0x654, UR4 ;  /* 0x0000065405047896 */ /* 0x002fe20008000004 */
[----:B------:R-:W-:Y:S01]  /*0410*/  PLOP3.LUT P6, PT, PT, PT, UP3, 0x40, 0x0 ;  /* 0x000000000000781c */ /* 0x000fe20003fce838 */
[----:B------:R-:W-:Y:S01]  /*0420*/  UIMAD.WIDE UR6, UR8, 0x4, UR6 ;  /* 0x00000004080678a5 */ /* 0x000fe2000f8e0206 */
[----:B--2---:R-:W-:Y:S02]  /*0430*/  SEL R26, R8, RZ, !P3 ;  /* 0x000000ff081a7207 */ /* 0x004fe40005800000 */
[----:B------:R-:W-:Y:S02]  /*0440*/  SEL R0, R9, RZ, !P5 ;  /* 0x000000ff09007207 */ /* 0x000fe40006800000 */
[----:B-----5:R-:W-:-:S02]  /*0450*/  @P4 SEL R26, R12, RZ, P0 ;  /* 0x000000ff0c1a4207 */ /* 0x020fc40000000000 */
[----:B------:R-:W-:Y:S02]  /*0460*/  PLOP3.LUT P4, PT, PT, PT, UP2, 0x80, 0x0 ;  /* 0x000000000000781c */ /* 0x000fe40003f8f028 */
[----:B------:R-:W-:Y:S02]  /*0470*/  PLOP3.LUT P5, PT, PT, PT, UP0, 0x40, 0x0 ;  /* 0x000000000000781c */ /* 0x000fe40003fae808 */
[----:B------:R-:W-:Y:S02]  /*0480*/  PLOP3.LUT P3, PT, PT, PT, UP2, 0x80, 0x0 ;  /* 0x000000000000781c */ /* 0x000fe40003f6f028 */
[----:B------:R-:W-:Y:S02]  /*0490*/  SEL R10, R10, RZ, !P5 ;  /* 0x000000ff0a0a7207 */ /* 0x000fe40006800000 */
[----:B------:R-:W-:Y:S02]  /*04a0*/  PLOP3.LUT P5, PT, PT, PT, UP3, 0x40, 0x0 ;  /* 0x000000000000781c */ /* 0x000fe40003fae838 */
[----:B------:R-:W-:-:S02]  /*04b0*/  FSEL R9, RZ, 3, !P6 ;  /* 0x40400000ff097808 */ /* 0x000fc40007000000 */
[----:B------:R-:W-:Y:S02]  /*04c0*/  FSEL R8, RZ, 2, !P5 ;  /* 0x40000000ff087808 */ /* 0x000fe40006800000 */
[----:B------:R-:W-:Y:S02]  /*04d0*/  @P4 SEL R0, R13, RZ, P0 ;  /* 0x000000ff0d004207 */ /* 0x000fe40000000000 */
[C---:B------:R-:W-:Y:S01]  /*04e0*/  FSETP.GEU.AND P4, PT, R8.reuse, 1.175494350822287508e-38, PT ;  /* 0x008000000800780b */ /* 0x040fe20003f8e000 */
[----:B------:R-:W-:Y:S01]  /*04f0*/  FMUL R13, R8, 16777216 ;  /* 0x4b800000080d7820 */ /* 0x000fe20000400000 */
[----:B------:R-:W-:Y:S01]  /*0500*/  @P3 SEL R10, R14, RZ, P0 ;  /* 0x000000ff0e0a3207 */ /* 0x000fe20000000000 */
[----:B------:R-:W-:Y:S01]  /*0510*/  IMAD.U32 R14, RZ, RZ, UR8 ;  /* 0x00000008ff0e7e24 */ /* 0x000fe2000f8e00ff */
[----:B------:R-:W-:Y:S02]  /*0520*/  PLOP3.LUT P3, PT, PT, PT, UP2, 0x80, 0x0 ;  /* 0x000000000000781c */ /* 0x000fe40003f6f028 */
[----:B------:R-:W-:-:S02]  /*0530*/  FSEL R12, R13, R8, !P4 ;  /* 0x000000080d0c7208 */ /* 0x000fc40006000000 */
[----:B------:R-:W-:Y:S02]  /*0540*/  PLOP3.LUT P5, PT, PT, PT, UP0, 0x40, 0x0 ;  /* 0x000000000000781c */ /* 0x000fe40003fae808 */
[----:B------:R-:W-:Y:S01]  /*0550*/  ISETP.LT.AND P6, PT, R14, 0x80, PT ;  /* 0x000000800e00780c */ /* 0x000fe20003fc1270 */
[----:B------:R-:W-:Y:S01]  /*0560*/  FMUL R14, R9, 16777216 ;  /* 0x4b800000090e7820 */ /* 0x000fe20000400000 */
[----:B------:R-:W-:Y:S01]  /*0570*/  SEL R25, R11, RZ, !P5 ;  /* 0x000000ff0b197207 */ /* 0x000fe20006800000 */
[----:B------:R-:W1:Y:S01]  /*0580*/  MUFU.RCP R12, R12 ;  /* 0x0000000c000c7308 */ /* 0x000e620000001000 */
[----:B------:R-:W-:Y:S02]  /*0590*/  FSETP.GEU.AND P5, PT, R9, 1.175494350822287508e-38, PT ;  /* 0x008000000900780b */ /* 0x000fe40003fae000 */
[----:B------:R-:W-:Y:S02]  /*05a0*/  SEL R11, RZ, 0x3f800000, !P6 ;  /* 0x3f800000ff0b7807 */ /* 0x000fe40007000000 */
[----:B------:R-:W-:-:S02]  /*05b0*/  @P3 SEL R25, R15, RZ, P0 ;  /* 0x000000ff0f193207 */ /* 0x000fc40000000000 */
[----:B------:R-:W-:Y:S01]  /*05c0*/  FSEL R27, R14, R9, !P5 ;  /* 0x000000090e1b7208 */ /* 0x000fe20006800000 */
[----:B------:R-:W-:Y:S01]  /*05d0*/  FMUL R14, R11, 16777216 ;  /* 0x4b8000000b0e7820 */ /* 0x000fe20000400000 */
[----:B----4-:R-:W-:Y:S02]  /*05e0*/  SEL R15, R16, RZ, P2 ;  /* 0x000000ff100f7207 */ /* 0x010fe40001000000 */
[----:B------:R-:W-:Y:S01]  /*05f0*/  PLOP3.LUT P0, PT, PT, PT, UP3, 0x40, 0x0 ;  /* 0x000000000000781c */ /* 0x000fe20003f0e838 */
[----:B------:R-:W2:Y:S01]  /*0600*/  MUFU.RCP R13, R27 ;  /* 0x0000001b000d7308 */ /* 0x000ea20000001000 */
[----:B------:R-:W-:Y:S02]  /*0610*/  SEL R26, R15, R26, !P1 ;  /* 0x0000001a0f1a7207 */ /* 0x000fe40004800000 */
[CC--:B------:R-:W-:Y:S02]  /*0620*/  FSEL R15, R14.reuse, R11.reuse, !P4 ;  /* 0x0000000b0e0f7208 */ /* 0x0c0fe40006000000 */
[----:B------:R-:W-:-:S02]  /*0630*/  FSEL R16, R14, R11, !P5 ;  /* 0x0000000b0e107208 */ /* 0x000fc40006800000 */
[----:B------:R-:W-:Y:S01]  /*0640*/  PLOP3.LUT P4, PT, PT, PT, UP1, 0x40, 0x0 ;  /* 0x000000000000781c */ /* 0x000fe20003f8e818 */
[----:B-1----:R-:W-:Y:S01]  /*0650*/  FMUL R15, R12, R15 ;  /* 0x0000000f0c0f7220 */ /* 0x002fe20000400000 */
[----:B------:R-:W-:Y:S02]  /*0660*/  FSEL R12, RZ, 4, !P0 ;  /* 0x40800000ff0c7808 */ /* 0x000fe40004000000 */
[----:B------:R-:W-:Y:S02]  /*0670*/  SEL R17, R17, RZ, P2 ;  /* 0x000000ff11117207 */ /* 0x000fe40001000000 */
[C---:B------:R-:W-:Y:S01]  /*0680*/  FSETP.GEU.AND P0, PT, R12.reuse, 1.175494350822287508e-38, PT ;  /* 0x008000000c00780b */ /* 0x040fe20003f0e000 */
[----:B------:R-:W-:Y:S01]  /*0690*/  FMUL R29, R12, 16777216 ;  /* 0x4b8000000c1d7820 */ /* 0x000fe20000400000 */
[----:B--2---:R-:W-:Y:S01]  /*06a0*/  FMUL R13, R13, R16 ;  /* 0x000000100d0d7220 */ /* 0x004fe20000400000 */
[----:B------:R-:W-:Y:S02]  /*06b0*/  PLOP3.LUT P3, PT, PT, PT, UP1, 0x80, 0x0 ;  /* 0x000000000000781c */ /* 0x000fe40003f6f018 */
[----:B------:R-:W-:-:S02]  /*06c0*/  FSEL R14, R14, R11, !P0 ;  /* 0x0000000b0e0e7208 */ /* 0x000fc40004000000 */
[----:B------:R-:W-:Y:S02]  /*06d0*/  FSEL R29, R29, R12, !P0 ;  /* 0x0000000c1d1d7208 */ /* 0x000fe40004000000 */
[----:B------:R-:W-:Y:S02]  /*06e0*/  PLOP3.LUT P0, PT, PT, PT, UP1, 0x40, 0x0 ;  /* 0x000000000000781c */ /* 0x000fe40003f0e818 */
[----:B------:R-:W-:Y:S02]  /*06f0*/  SEL R0, R17, R0, !P1 ;  /* 0x0000000011007207 */ /* 0x000fe40004800000 */
[----:B------:R-:W-:Y:S01]  /*0700*/  FSEL R16, RZ, 2, !P0 ;  /* 0x40000000ff107808 */ /* 0x000fe20004000000 */
[----:B------:R-:W1:Y:S01]  /*0710*/  MUFU.RCP R29, R29 ;  /* 0x0000001d001d7308 */ /* 0x000e620000001000 */
[----:B---3--:R-:W-:Y:S02]  /*0720*/  SEL R17, R4, RZ, !P3 ;  /* 0x000000ff04117207 */ /* 0x008fe40005800000 */
[----:B------:R-:W-:-:S02]  /*0730*/  FSETP.NEU.AND P0, PT, R16, RZ, PT ;  /* 0x000000ff1000720b */ /* 0x000fc40003f0d000 */
[----:B------:R-:W-:Y:S01]  /*0740*/  FSEL R16, RZ, 3, !P4 ;  /* 0x40400000ff107808 */ /* 0x000fe20006000000 */
[----:B------:R-:W-:Y:S01]  /*0750*/  FADD R4, R17, R26 ;  /* 0x0000001a11047221 */ /* 0x000fe20000000000 */
[----:B------:R-:W-:Y:S02]  /*0760*/  PLOP3.LUT P4, PT, PT, PT, UP1, 0x80, 0x0 ;  /* 0x000000000000781c */ /* 0x000fe40003f8f018 */
[----:B------:R-:W-:Y:S02]  /*0770*/  PLOP3.LUT P5, PT, PT, PT, UP1, 0x40, 0x0 ;  /* 0x000000000000781c */ /* 0x000fe40003fae818 */
[----:B------:R-:W-:Y:S02]  /*0780*/  SEL R5, R5, RZ, !P4 ;  /* 0x000000ff05057207 */ /* 0x000fe40006000000 */
[----:B------:R-:W-:Y:S02]  /*0790*/  PLOP3.LUT P6, PT, PT, PT, UP1, 0x40, 0x0 ;  /* 0x000000000000781c */ /* 0x000fe40003fce818 */
[----:B------:R-:W-:Y:S01]  /*07a0*/  FSETP.NEU.AND P3, PT, R16, RZ, PT ;  /* 0x000000ff1000720b */ /* 0x000fe20003f6d000 */
[----:B------:R-:W-:Y:S01]  /*07b0*/  FADD R5, R5, R0 ;  /* 0x0000000005057221 */ /* 0x000fe20000000000 */
[----:B------:R-:W-:Y:S01]  /*07c0*/  SEL R27, R18, RZ, P2 ;  /* 0x000000ff121b7207 */ /* 0x000fe20001000000 */
[----:B-1----:R-:W-:Y:S01]  /*07d0*/  FMUL R14, R29, R14 ;  /* 0x0000000e1d0e7220 */ /* 0x002fe20000400000 */
[----:B------:R-:W-:-:S02]  /*07e0*/  SEL R16, R19, RZ, P2 ;  /* 0x000000ff13107207 */ /* 0x000fc40001000000 */
[----:B------:R-:W-:Y:S02]  /*07f0*/  PLOP3.LUT P2, PT, PT, PT, UP1, 0x40, 0x0 ;  /* 0x000000000000781c */ /* 0x000fe40003f4e818 */
[----:B------:R-:W-:Y:S02]  /*0800*/  PLOP3.LUT P4, PT, PT, PT, UP1, 0x80, 0x0 ;  /* 0x000000000000781c */ /* 0x000fe40003f8f018 */
[----:B------:R-:W-:Y:S02]  /*0810*/  FSEL R17, R4, RZ, P5 ;  /* 0x000000ff04117208 */ /* 0x000fe40002800000 */
[----:B------:R-:W-:Y:S02]  /*0820*/  FSEL R18, R5, RZ, P6 ;  /* 0x000000ff05127208 */ /* 0x000fe40003000000 */
[----:B------:R-:W-:Y:S02]  /*0830*/  FSEL R0, RZ, 4, !P2 ;  /* 0x40800000ff007808 */ /* 0x000fe40005000000 */
[----:B------:R-:W-:Y:S01]  /*0840*/  SEL R10, R27, R10, !P1 ;  /* 0x0000000a1b0a7207 */ /* 0x000fe20004800000 */
[----:B------:R-:W-:Y:S01]  /*0850*/  FADD R18, -R17, R18 ;  /* 0x0000001211127221 */ /* 0x000fe20000000100 */
[----:B------:R-:W-:-:S02]  /*0860*/  SEL R19, R6, RZ, !P4 ;  /* 0x000000ff06137207 */ /* 0x000fc40006000000 */
[----:B------:R-:W-:Y:S02]  /*0870*/  SEL R16, R16, R25, !P1 ;  /* 0x0000001910107207 */ /* 0x000fe40004800000 */
[----:B------:R-:W-:Y:S01]  /*0880*/  FSETP.NEU.AND P2, PT, R0, RZ, PT ;  /* 0x000000ff0000720b */ /* 0x000fe20003f4d000 */
[----:B------:R-:W-:Y:S01]  /*0890*/  FADD R6, R19, R10 ;  /* 0x0000000a13067221 */ /* 0x000fe20000000000 */
[----:B------:R-:W-:Y:S01]  /*08a0*/  PLOP3.LUT P1, PT, PT, PT, UP1, 0x80, 0x0 ;  /* 0x000000000000781c */ /* 0x000fe20003f2f018 */
[C---:B------:R-:W-:Y:S01]  /*08b0*/  FMUL R10, R18.reuse, R18 ;  /* 0x00000012120a7220 */ /* 0x040fe20000400000 */
[----:B------:R-:W-:Y:S02]  /*08c0*/  FSEL R0, R15, RZ, P0 ;  /* 0x000000ff0f007208 */ /* 0x000fe40000000000 */
[----:B------:R-:W-:Y:S01]  /*08d0*/  PLOP3.LUT P0, PT, PT, PT, UP1, 0x40, 0x0 ;  /* 0x000000000000781c */ /* 0x000fe20003f0e818 */
[----:B------:R-:W-:Y:S01]  /*08e0*/  FMUL R15, R11, R10 ;  /* 0x0000000a0b0f7220 */ /* 0x000fe20000400000 */
[----:B------:R-:W-:Y:S01]  /*08f0*/  SEL R7, R7, RZ, !P1 ;  /* 0x000000ff07077207 */ /* 0x000fe20004800000 */
[----:B------:R-:W-:Y:S01]  /*0900*/  FFMA R18, R18, R0, R17 ;  /* 0x0000000012127223 */ /* 0x000fe20000000011 */
[----:B------:R-:W-:Y:S01]  /*0910*/  FSEL R19, R6, RZ, P0 ;  /* 0x000000ff06137208 */ /* 0x000fe20000000000 */
[----:B------:R-:W-:Y:S01]  /*0920*/  FADD R10, R12, R12 ;  /* 0x0000000c0c0a7221 */ /* 0x000fe20000000000 */
[----:B------:R-:W-:Y:S01]  /*0930*/  PLOP3.LUT P4, PT, PT, PT, UP1, 0x40, 0x0 ;  /* 0x000000000000781c */ /* 0x000fe20003f8e818 */
[----:B------:R-:W-:Y:S01]  /*0940*/  FADD R7, R7, R16 ;  /* 0x0000001007077221 */ /* 0x000fe20000000000 */
[----:B------:R-:W-:Y:S01]  /*0950*/  FSEL R13, R13, RZ, P3 ;  /* 0x000000ff0d0d7208 */ /* 0x000fe20001800000 */
[--C-:B------:R-:W-:Y:S01]  /*0960*/  FADD R19, R19, -R18.reuse ;  /* 0x8000001213137221 */ /* 0x100fe20000000000 */
[C---:B------:R-:W-:Y:S01]  /*0970*/  FSETP.GEU.AND P1, PT, |R10|.reuse, 1.175494350822287508e-38, PT ;  /* 0x008000000a00780b */ /* 0x040fe20003f2e200 */
[C---:B------:R-:W-:Y:S01]  /*0980*/  FMUL R11, R10.reuse, 0.25 ;  /* 0x3e8000000a0b7820 */ /* 0x040fe20000400000 */
[----:B------:R-:W-:Y:S01]  /*0990*/  FSEL R16, R7, RZ, P4 ;  /* 0x000000ff07107208 */ /* 0x000fe20002000000 */
[C---:B------:R-:W-:Y:S01]  /*09a0*/  FFMA R17, R19.reuse, R13, R18 ;  /* 0x0000000d13117223 */ /* 0x040fe20000000012 */
[----:B------:R-:W-:Y:S01]  /*09b0*/  FSETP.GT.AND P0, PT, |R10|, 8.50705917302346158658e+37, PT ;  /* 0x7e8000000a00780b */ /* 0x000fe20003f04200 */
[----:B------:R-:W-:Y:S01]  /*09c0*/  FMUL R19, R19, R19 ;  /* 0x0000001313137220 */ /* 0x000fe20000400000 */
[----:B------:R-:W-:Y:S01]  /*09d0*/  FSEL R14, R14, RZ, P2 ;  /* 0x000000ff0e0e7208 */ /* 0x000fe20001000000 */
[--C-:B------:R-:W-:Y:S01]  /*09e0*/  FADD R16, R16, -R17.reuse ;  /* 0x8000001110107221 */ /* 0x100fe20000000000 */
[----:B------:R-:W-:Y:S01]  /*09f0*/  FSEL R25, R11, R10, P0 ;  /* 0x0000000a0b197208 */ /* 0x000fe20000000000 */
[----:B------:R-:W-:Y:S01]  /*0a00*/  FMUL R19, R8, R19 ;  /* 0x0000001308137220 */ /* 0x000fe20000400000 */
[----:B------:R-:W-:Y:S01]  /*0a10*/  FFMA R0, R0, R15, RZ ;  /* 0x0000000f00007223 */ /* 0x000fe200000000ff */
[C---:B------:R-:W-:Y:S01]  /*0a20*/  FMUL R18, R16.reuse, R16 ;  /* 0x0000001010127220 */ /* 0x040fe20000400000 */
[----:B------:R-:W-:Y:S01]  /*0a30*/  FFMA R8, R16, R14, R17 ;  /* 0x0000000e10087223 */ /* 0x000fe20000000011 */
[----:B------:R-:W-:Y:S01]  /*0a40*/  @!P1 FMUL R25, R25, 16777216 ;  /* 0x4b80000019199820 */ /* 0x000fe20000400000 */
[----:B------:R-:W-:Y:S01]  /*0a50*/  FFMA R19, R13, R19, R0 ;  /* 0x000000130d137223 */ /* 0x000fe20000000000 */
[----:B------:R-:W-:Y:S01]  /*0a60*/  FMUL R18, R9, R18 ;  /* 0x0000001209127220 */ /* 0x000fe20000400000 */
[----:B------:R-:W-:Y:S01]  /*0a70*/  FMUL R9, R12, 0.25 ;  /* 0x3e8000000c097820 */ /* 0x000fe20000400000 */
[----:B------:R-:W1:Y:S01]  /*0a80*/  SHFL.BFLY PT, R15, R8, 0x10, 0x1f ;  /* 0x0e001f00080f7f89 */ /* 0x000e6200000e0000 */
[----:B------:R-:W-:Y:S01]  /*0a90*/  FADD R0, R10, R10 ;  /* 0x0000000a0a007221 */ /* 0x000fe20000000000 */
[----:B------:R-:W2:Y:S01]  /*0aa0*/  MUFU.RCP R25, R25 ;  /* 0x0000001900197308 */ /* 0x000ea20000001000 */
[----:B------:R-:W-:Y:S01]  /*0ab0*/  FFMA R14, R14, R18, R19 ;  /* 0x000000120e0e7223 */ /* 0x000fe20000000013 */
[----:B------:R-:W-:Y:S01]  /*0ac0*/  FSEL R16, R9, R12, P0 ;  /* 0x0000000c09107208 */ /* 0x000fe20000000000 */
[C---:B------:R-:W-:Y:S01]  /*0ad0*/  FMUL R9, R0.reuse, 0.25 ;  /* 0x3e80000000097820 */ /* 0x040fe20000400000 */
[----:B------:R-:W-:-:S02]  /*0ae0*/  FSETP.GEU.AND P2, PT, |R0|, 1.175494350822287508e-38, PT ;  /* 0x008000000000780b */ /* 0x000fc40003f4e200 */
[----:B------:R-:W3:Y:S01]  /*0af0*/  SHFL.BFLY PT, R13, R14, 0x10, 0x1f ;  /* 0x0e001f000e0d7f89 */ /* 0x000ee200000e0000 */
[----:B------:R-:W-:Y:S01]  /*0b00*/  @!P1 FMUL R16, R16, 16777216 ;  /* 0x4b80000010109820 */ /* 0x000fe20000400000 */
[----:B------:R-:W-:Y:S02]  /*0b10*/  FSETP.NEU.AND P1, PT, R10, RZ, PT ;  /* 0x000000ff0a00720b */ /* 0x000fe40003f2d000 */
[----:B------:R-:W-:Y:S02]  /*0b20*/  FSETP.GT.AND P0, PT, |R0|, 8.50705917302346158658e+37, PT ;  /* 0x7e8000000000780b */ /* 0x000fe40003f04200 */
[----:B------:R-:W-:Y:S02]  /*0b30*/  PLOP3.LUT P3, PT, PT, PT, UP1, 0x80, 0x0 ;  /* 0x000000000000781c */ /* 0x000fe40003f6f018 */
[----:B------:R-:W-:Y:S01]  /*0b40*/  FSEL R18, R9, R0, P0 ;  /* 0x0000000009127208 */ /* 0x000fe20000000000 */
[----:B--2---:R-:W-:-:S04]  /*0b50*/  FMUL R16, R25, R16 ;  /* 0x0000001019107220 */ /* 0x004fc80000400000 */
[----:B------:R-:W-:Y:S01]  /*0b60*/  @!P2 FMUL R18, R18, 16777216 ;  /* 0x4b8000001212a820 */ /* 0x000fe20000400000 */
[----:B------:R-:W-:Y:S01]  /*0b70*/  FSEL R16, R16, RZ, P1 ;  /* 0x000000ff10107208 */ /* 0x000fe20000800000 */
[----:B-1----:R-:W-:Y:S01]  /*0b80*/  FADD R15, -R8, R15 ;  /* 0x0000000f080f7221 */ /* 0x002fe20000000100 */
[----:B------:R-:W-:-:S03]  /*0b90*/  FSETP.NEU.AND P1, PT, R0, RZ, PT ;  /* 0x000000ff0000720b */ /* 0x000fc60003f2d000 */
[----:B------:R-:W1:Y:S01]  /*0ba0*/  MUFU.RCP R18, R18 ;  /* 0x0000001200127308 */ /* 0x000e620000001000 */
[C---:B------:R-:W-:Y:S01]  /*0bb0*/  FMUL R17, R15.reuse, R15 ;  /* 0x0000000f0f117220 */ /* 0x040fe20000400000 */
[----:B------:R-:W-:Y:S01]  /*0bc0*/  FFMA R8, R15, R16, R8 ;  /* 0x000000100f087223 */ /* 0x000fe20000000008 */
[----:B------:R-:W-:Y:S02]  /*0bd0*/  @!P3 STG.E.128 desc[UR10][R2.64], R4 ;  /* 0x000000040200b986 */ /* 0x000fe4000c101d0a */
[----:B------:R-:W-:Y:S01]  /*0be0*/  FMUL R17, R12, R17 ;  /* 0x000000110c117220 */ /* 0x000fe20000400000 */
[----:B---3--:R-:W-:Y:S01]  /*0bf0*/  FADD R13, R14, R13 ;  /* 0x0000000d0e0d7221 */ /* 0x008fe20000000000 */
[----:B------:R-:W2:Y:S03]  /*0c00*/  SHFL.BFLY PT, R15, R8, 0x8, 0x1f ;  /* 0x0d001f00080f7f89 */ /* 0x000ea600000e0000 */
[----:B------:R-:W-:Y:S01]  /*0c10*/  FFMA R14, R16, R17, R13 ;  /* 0x00000011100e7223 */ /* 0x000fe2000000000d */
[----:B------:R-:W-:Y:S01]  /*0c20*/  FSEL R17, R11, R10, P0 ;  /* 0x0000000a0b117208 */ /* 0x000fe20000000000 */
[----:B------:R-:W-:-:S03]  /*0c30*/  FADD R11, R0, R0 ;  /* 0x00000000000b7221 */ /* 0x000fc60000000000 */
[----:B------:R-:W3:Y:S01]  /*0c40*/  SHFL.BFLY PT, R13, R14, 0x8, 0x1f ;  /* 0x0d001f000e0d7f89 */ /* 0x000ee200000e0000 */
[----:B------:R-:W-:Y:S01]  /*0c50*/  @!P2 FMUL R17, R17, 16777216 ;  /* 0x4b8000001111a820 */ /* 0x000fe20000400000 */
[C---:B------:R-:W-:Y:S01]  /*0c60*/  FSETP.GEU.AND P2, PT, |R11|.reuse, 1.175494350822287508e-38, PT ;  /* 0x008000000b00780b */ /* 0x040fe20003f4e200 */
[C---:B------:R-:W-:Y:S01]  /*0c70*/  FMUL R12, R11.reuse, 0.25 ;  /* 0x3e8000000b0c7820 */ /* 0x040fe20000400000 */
[----:B------:R-:W-:Y:S01]  /*0c80*/  FSETP.GT.AND P0, PT, |R11|, 8.50705917302346158658e+37, PT ;  /* 0x7e8000000b00780b */ /* 0x000fe20003f04200 */
[----:B-1----:R-:W-:-:S03]  /*0c90*/  FMUL R17, R18, R17 ;  /* 0x0000001112117220 */ /* 0x002fc60000400000 */
[----:B------:R-:W-:Y:S02]  /*0ca0*/  FSEL R16, R12, R11, P0 ;  /* 0x0000000b0c107208 */ /* 0x000fe40000000000 */
[----:B------:R-:W-:-:S05]  /*0cb0*/  FSEL R17, R17, RZ, P1 ;  /* 0x000000ff11117208 */ /* 0x000fca0000800000 */
[----:B------:R-:W-:Y:S01]  /*0cc0*/  @!P2 FMUL R16, R16, 16777216 ;  /* 0x4b8000001010a820 */ /* 0x000fe20000400000 */
[----:B--2---:R-:W-:-:S04]  /*0cd0*/  FADD R15, -R8, R15 ;  /* 0x0000000f080f7221 */ /* 0x004fc80000000100 */
[C---:B------:R-:W-:Y:S01]  /*0ce0*/  FMUL R19, R15.reuse, R15 ;  /* 0x0000000f0f137220 */ /* 0x040fe20000400000 */
[----:B------:R-:W-:Y:S01]  /*0cf0*/  FFMA R8, R15, R17, R8 ;  /* 0x000000110f087223 */ /* 0x000fe20000000008 */
[----:B------:R-:W1:Y:S02]  /*0d00*/  MUFU.RCP R16, R16 ;  /* 0x0000001000107308 */ /* 0x000e640000001000 */
[----:B------:R-:W-:Y:S01]  /*0d10*/  FMUL R19, R10, R19 ;  /* 0x000000130a137220 */ /* 0x000fe20000400000 */
[----:B---3--:R-:W-:Y:S01]  /*0d20*/  FADD R14, R14, R13 ;  /* 0x0000000d0e0e7221 */ /* 0x008fe20000000000 */
[----:B------:R-:W2:Y:S03]  /*0d30*/  SHFL.BFLY PT, R15, R8, 0x4, 0x1f ;  /* 0x0c801f00080f7f89 */ /* 0x000ea600000e0000 */
[----:B------:R-:W-:Y:S01]  /*0d40*/  FFMA R13, R17, R19, R14 ;  /* 0x00000013110d7223 */ /* 0x000fe2000000000e */
[----:B------:R-:W-:Y:S01]  /*0d50*/  FSEL R17, R9, R0, P0 ;  /* 0x0000000009117208 */ /* 0x000fe20000000000 */
[C---:B------:R-:W-:Y:S01]  /*0d60*/  FADD R9, R11.reuse, R11 ;  /* 0x0000000b0b097221 */ /* 0x040fe20000000000 */
[----:B------:R-:W-:-:S02]  /*0d70*/  FSETP.NEU.AND P0, PT, R11, RZ, PT ;  /* 0x000000ff0b00720b */ /* 0x000fc40003f0d000 */
[----:B------:R-:W3:Y:S01]  /*0d80*/  SHFL.BFLY PT, R14, R13, 0x4, 0x1f ;  /* 0x0c801f000d0e7f89 */ /* 0x000ee200000e0000 */
[----:B------:R-:W-:Y:S01]  /*0d90*/  @!P2 FMUL R17, R17, 16777216 ;  /* 0x4b8000001111a820 */ /* 0x000fe20000400000 */
[C---:B------:R-:W-:Y:S01]  /*0da0*/  FSETP.GEU.AND P1, PT, |R9|.reuse, 1.175494350822287508e-38, PT ;  /* 0x008000000900780b */ /* 0x040fe20003f2e200 */
[----:B------:R-:W-:Y:S01]  /*0db0*/  FMUL R10, R9, 0.25 ;  /* 0x3e800000090a7820 */ /* 0x000fe20000400000 */
[----:B------:R-:W-:Y:S01]  /*0dc0*/  ISETP.GE.AND P2, PT, R24, 0x10, PT ;  /* 0x000000101800780c */ /* 0x000fe20003f46270 */
[----:B-1----:R-:W-:-:S05]  /*0dd0*/  FMUL R17, R16, R17 ;  /* 0x0000001110117220 */ /* 0x002fca0000400000 */
[----:B------:R-:W-:Y:S02]  /*0de0*/  FSEL R17, R17, RZ, P0 ;  /* 0x000000ff11117208 */ /* 0x000fe40000000000 */
[----:B------:R-:W-:Y:S01]  /*0df0*/  FSETP.GT.AND P0, PT, |R9|, 8.50705917302346158658e+37, PT ;  /* 0x7e8000000900780b */ /* 0x000fe20003f04200 */
[----:B--2---:R-:W-:-:S03]  /*0e00*/  FADD R15, -R8, R15 ;  /* 0x0000000f080f7221 */ /* 0x004fc60000000100 */
[----:B------:R-:W-:Y:S01]  /*0e10*/  FSEL R16, R10, R9, P0 ;  /* 0x000000090a107208 */ /* 0x000fe20000000000 */
[C---:B------:R-:W-:Y:S01]  /*0e20*/  FMUL R19, R15.reuse, R15 ;  /* 0x0000000f0f137220 */ /* 0x040fe20000400000 */
[----:B------:R-:W-:-:S03]  /*0e30*/  FFMA R8, R15, R17, R8 ;  /* 0x000000110f087223 */ /* 0x000fc60000000008 */
[----:B------:R-:W-:Y:S01]  /*0e40*/  @!P1 FMUL R16, R16, 16777216 ;  /* 0x4b80000010109820 */ /* 0x000fe20000400000 */
[----:B------:R-:W-:Y:S01]  /*0e50*/  FMUL R19, R0, R19 ;  /* 0x0000001300137220 */ /* 0x000fe20000400000 */
[----:B---3--:R-:W-:Y:S01]  /*0e60*/  FADD R14, R13, R14 ;  /* 0x0000000e0d0e7221 */ /* 0x008fe20000000000 */
[----:B------:R-:W1:Y:S01]  /*0e70*/  SHFL.BFLY PT, R15, R8, 0x2, 0x1f ;  /* 0x0c401f00080f7f89 */ /* 0x000e6200000e0000 */
[----:B------:R-:W-:Y:S02]  /*0e80*/  FADD R0, R9, R9 ;  /* 0x0000000909007221 */ /* 0x000fe40000000000 */
[----:B------:R-:W2:Y:S01]  /*0e90*/  MUFU.RCP R16, R16 ;  /* 0x0000001000107308 */ /* 0x000ea20000001000 */
[----:B------:R-:W-:Y:S01]  /*0ea0*/  FFMA R13, R17, R19, R14 ;  /* 0x00000013110d7223 */ /* 0x000fe2000000000e */
[----:B------:R-:W-:Y:S01]  /*0eb0*/  FSEL R17, R12, R11, P0 ;  /* 0x0000000b0c117208 */ /* 0x000fe20000000000 */
[----:B------:R-:W-:Y:S01]  /*0ec0*/  FMUL R19, R0, 0.25 ;  /* 0x3e80000000137820 */ /* 0x000fe20000400000 */
[----:B------:R-:W-:-:S02]  /*0ed0*/  FSETP.NEU.AND P0, PT, R9, RZ, PT ;  /* 0x000000ff0900720b */ /* 0x000fc40003f0d000 */
[----:B------:R-:W3:Y:S01]  /*0ee0*/  SHFL.BFLY PT, R14, R13, 0x2, 0x1f ;  /* 0x0c401f000d0e7f89 */ /* 0x000ee200000e0000 */
[----:B------:R-:W-:Y:S01]  /*0ef0*/  @!P1 FMUL R17, R17, 16777216 ;  /* 0x4b80000011119820 */ /* 0x000fe20000400000 */
[----:B------:R-:W-:-:S03]  /*0f00*/  FSETP.GEU.AND P1, PT, |R0|, 1.175494350822287508e-38, PT ;  /* 0x008000000000780b */ /* 0x000fc60003f2e200 */
[----:B--2---:R-:W-:-:S05]  /*0f10*/  FMUL R17, R16, R17 ;  /* 0x0000001110117220 */ /* 0x004fca0000400000 */
[----:B------:R-:W-:Y:S01]  /*0f20*/  FSEL R17, R17, RZ, P0 ;  /* 0x000000ff11117208 */ /* 0x000fe20000000000 */
[----:B-1----:R-:W-:Y:S01]  /*0f30*/  FADD R15, -R8, R15 ;  /* 0x0000000f080f7221 */ /* 0x002fe20000000100 */
[----:B------:R-:W-:-:S03]  /*0f40*/  FSETP.GT.AND P0, PT, |R0|, 8.50705917302346158658e+37, PT ;  /* 0x7e8000000000780b */ /* 0x000fc60003f04200 */
[C---:B------:R-:W-:Y:S01]  /*0f50*/  FMUL R12, R15.reuse, R15 ;  /* 0x0000000f0f0c7220 */ /* 0x040fe20000400000 */
[----:B------:R-:W-:Y:S01]  /*0f60*/  FFMA R8, R15, R17, R8 ;  /* 0x000000110f087223 */ /* 0x000fe20000000008 */
[----:B------:R-:W-:Y:S02]  /*0f70*/  FSEL R19, R19, R0, P0 ;  /* 0x0000000013137208 */ /* 0x000fe40000000000 */
[----:B------:R-:W-:Y:S01]  /*0f80*/  FMUL R12, R11, R12 ;  /* 0x0000000c0b0c7220 */ /* 0x000fe20000400000 */
[----:B---3--:R-:W-:Y:S01]  /*0f90*/  FADD R14, R13, R14 ;  /* 0x0000000e0d0e7221 */ /* 0x008fe20000000000 */
[----:B------:R-:W1:Y:S01]  /*0fa0*/  SHFL.BFLY PT, R11, R8, 0x1, 0x1f ;  /* 0x0c201f00080b7f89 */ /* 0x000e6200000e0000 */
[----:B------:R-:W-:Y:S01]  /*0fb0*/  @!P1 FMUL R19, R19, 16777216 ;  /* 0x4b80000013139820 */ /* 0x000fe20000400000 */
[----:B------:R-:W-:Y:S01]  /*0fc0*/  FSEL R10, R10, R9, P0 ;  /* 0x000000090a0a7208 */ /* 0x000fe20000000000 */
[----:B------:R-:W-:Y:S01]  /*0fd0*/  FFMA R12, R17, R12, R14 ;  /* 0x0000000c110c7223 */ /* 0x000fe2000000000e */
[----:B------:R-:W-:-:S03]  /*0fe0*/  LOP3.LUT P0, RZ, R24, 0x1f, RZ, 0xc0, !PT ;  /* 0x0000001f18ff7812 */ /* 0x000fc6000780c0ff */
[----:B------:R-:W2:Y:S01]  /*0ff0*/  MUFU.RCP R19, R19 ;  /* 0x0000001300137308 */ /* 0x000ea20000001000 */
[----:B------:R-:W3:Y:S01]  /*1000*/  SHFL.BFLY PT, R13, R12, 0x1, 0x1f ;  /* 0x0c201f000c0d7f89 */ /* 0x000ee200000e0000 */
[----:B------:R-:W-:Y:S01]  /*1010*/  @!P1 FMUL R10, R10, 16777216 ;  /* 0x4b8000000a0a9820 */ /* 0x000fe20000400000 */
[----:B------:R-:W-:-:S03]  /*1020*/  FSETP.NEU.AND P1, PT, R0, RZ, PT ;  /* 0x000000ff0000720b */ /* 0x000fc60003f2d000 */
[----:B--2---:R-:W-:Y:S01]  /*1030*/  FMUL R14, R19, R10 ;  /* 0x0000000a130e7220 */ /* 0x004fe20000400000 */
[----:B------:R-:W-:Y:S01]  /*1040*/  SHF.R.U32.HI R10, RZ, 0x3, R24 ;  /* 0x00000003ff0a7819 */ /* 0x000fe20000011618 */
[----:B-1----:R-:W-:-:S03]  /*1050*/  FADD R11, -R8, R11 ;  /* 0x0000000b080b7221 */ /* 0x002fc60000000100 */
[----:B------:R-:W-:Y:S01]  /*1060*/  FSEL R14, R14, RZ, P1 ;  /* 0x000000ff0e0e7208 */ /* 0x000fe20000800000 */
[----:B------:R-:W-:Y:S01]  /*1070*/  FMUL R16, R11, R11 ;  /* 0x0000000b0b107220 */ /* 0x000fe20000400000 */
[----:B---3--:R-:W-:-:S03]  /*1080*/  FADD R13, R12, R13 ;  /* 0x0000000d0c0d7221 */ /* 0x008fc60000000000 */
[----:B------:R-:W-:Y:S01]  /*1090*/  FMUL R16, R9, R16 ;  /* 0x0000001009107220 */ /* 0x000fe20000400000 */
[----:B------:R-:W-:Y:S01]  /*10a0*/  LOP3.LUT R9, R10, 0x3c, RZ, 0xc0, !PT ;  /* 0x0000003c0a097812 */ /* 0x000fe200078ec0ff */
[----:B------:R-:W-:Y:S02]  /*10b0*/  FFMA R10, R11, R14, R8 ;  /* 0x0000000e0b0a7223 */ /* 0x000fe40000000008 */
[----:B------:R-:W-:Y:S02]  /*10c0*/  FFMA R16, R14, R16, R13 ;  /* 0x000000100e107223 */ /* 0x000fe4000000000d */
[----:B------:R-:W-:Y:S04]  /*10d0*/  @!P0 STS [R9+UR4+0x80], R0 ;  /* 0x0000800009008988 */ /* 0x000fe80008000804 */
[----:B------:R-:W-:Y:S04]  /*10e0*/  @!P0 STS [R9+UR4], R10 ;  /* 0x0000000a09008988 */ /* 0x000fe80008000804 */
[----:B------:R-:W-:Y:S01]  /*10f0*/  @!P0 STS [R9+UR4+0x40], R16 ;  /* 0x0000401009008988 */ /* 0x000fe20008000804 */
[----:B------:R-:W-:Y:S06]  /*1100*/  BAR.SYNC.DEFER_BLOCKING 0x0 ;  /* 0x0000000000007b1d */ /* 0x000fec0000010000 */
[----:B------:R-:W1:Y:S04]  /*1110*/  @!P2 LDS R22, [R21+UR4+0x80] ;  /* 0x000080041516a984 */ /* 0x000e680008000800 */
[----:B------:R-:W2:Y:S04]  /*1120*/  @!P2 LDS R20, [R21+UR4] ;  /* 0x000000041514a984 */ /* 0x000ea80008000800 */
[----:B------:R-:W3:Y:S04]  /*1130*/  @!P2 LDS R23, [R21+UR4+0x40] ;  /* 0x000040041517a984 */ /* 0x000ee80008000800 */
[----:B-1----:R-:W1:Y:S04]  /*1140*/  SHFL.BFLY PT, R11, R22, 0x8, 0x1f ;  /* 0x0d001f00160b7f89 */ /* 0x002e6800000e0000 */
[----:B--2---:R-:W2:Y:S04]  /*1150*/  SHFL.BFLY PT, R3, R20, 0x8, 0x1f ;  /* 0x0d001f0014037f89 */ /* 0x004ea800000e0000 */
[----:B---3--:R-:W3:Y:S01]  /*1160*/  SHFL.BFLY PT, R2, R23, 0x8, 0x1f ;  /* 0x0d001f0017027f89 */ /* 0x008ee200000e0000 */
[----:B-1----:R-:W-:-:S04]  /*1170*/  FADD R8, R22, R11 ;  /* 0x0000000b16087221 */ /* 0x002fc80000000000 */
[C---:B------:R-:W-:Y:S01]  /*1180*/  FMUL R13, R8.reuse, 0.25 ;  /* 0x3e800000080d7820 */ /* 0x040fe20000400000 */
[C---:B------:R-:W-:Y:S01]  /*1190*/  FSETP.GEU.AND P1, PT, |R8|.reuse, 1.175494350822287508e-38, PT ;  /* 0x008000000800780b */ /* 0x040fe20003f2e200 */
[----:B------:R-:W1:Y:S01]  /*11a0*/  SHFL.BFLY PT, R15, R8, 0x4, 0x1f ;  /* 0x0c801f00080f7f89 */ /* 0x000e6200000e0000 */
[----:B------:R-:W-:Y:S01]  /*11b0*/  FSETP.GT.AND P0, PT, |R8|, 8.50705917302346158658e+37, PT ;  /* 0x7e8000000800780b */ /* 0x000fe20003f04200 */
[----:B--2---:R-:W-:Y:S01]  /*11c0*/  FADD R5, -R20, R3 ;  /* 0x0000000314057221 */ /* 0x004fe20000000100 */
[----:B---3--:R-:W-:Y:S02]  /*11d0*/  FADD R23, R23, R2 ;  /* 0x0000000217177221 */ /* 0x008fe40000000000 */
[----:B------:R-:W-:Y:S01]  /*11e0*/  FSEL R13, R13, R8, P0 ;  /* 0x000000080d0d7208 */ /* 0x000fe20000000000 */
[----:B------:R-:W-:-:S04]  /*11f0*/  FMUL R7, R5, R5 ;  /* 0x0000000505077220 */ /* 0x000fc80000400000 */
[----:B------:R-:W-:Y:S02]  /*1200*/  FMUL R7, R22, R7 ;  /* 0x0000000716077220 */ /* 0x000fe40000400000 */
[----:B------:R-:W-:Y:S02]  /*1210*/  @!P1 FMUL R13, R13, 16777216 ;  /* 0x4b8000000d0d9820 */ /* 0x000fe40000400000 */
[----:B------:R-:W-:Y:S02]  /*1220*/  @P0 FMUL R11, R11, 0.25 ;  /* 0x3e8000000b0b0820 */ /* 0x000fe40000400000 */
[----:B------:R-:W2:Y:S02]  /*1230*/  MUFU.RCP R4, R13 ;  /* 0x0000000d00047308 */ /* 0x000ea40000001000 */
[----:B------:R-:W-:Y:S01]  /*1240*/  @!P1 FMUL R11, R11, 16777216 ;  /* 0x4b8000000b0b9820 */ /* 0x000fe20000400000 */
[C---:B------:R-:W-:Y:S01]  /*1250*/  FSETP.NEU.AND P1, PT, R8.reuse, RZ, PT ;  /* 0x000000ff0800720b */ /* 0x040fe20003f2d000 */
[----:B-1----:R-:W-:-:S04]  /*1260*/  FADD R0, R8, R15 ;  /* 0x0000000f08007221 */ /* 0x002fc80000000000 */
[C---:B------:R-:W-:Y:S01]  /*1270*/  FMUL R9, R0.reuse, 0.25 ;  /* 0x3e80000000097820 */ /* 0x040fe20000400000 */
[----:B------:R-:W-:Y:S01]  /*1280*/  FSETP.GEU.AND P2, PT, |R0|, 1.175494350822287508e-38, PT ;  /* 0x008000000000780b */ /* 0x000fe20003f4e200 */
[----:B------:R-:W1:Y:S01]  /*1290*/  SHFL.BFLY PT, R3, R0, 0x2, 0x1f ;  /* 0x0c401f0000037f89 */ /* 0x000e6200000e0000 */
[----:B--2---:R-:W-:Y:S01]  /*12a0*/  FMUL R4, R4, R11 ;  /* 0x0000000b04047220 */ /* 0x004fe20000400000 */
[----:B------:R-:W-:-:S04]  /*12b0*/  FSETP.GT.AND P0, PT, |R0|, 8.50705917302346158658e+37, PT ;  /* 0x7e8000000000780b */ /* 0x000fc80003f04200 */
[----:B------:R-:W-:Y:S02]  /*12c0*/  FSEL R4, R4, RZ, P1 ;  /* 0x000000ff04047208 */ /* 0x000fe40000800000 */
[----:B------:R-:W-:Y:S02]  /*12d0*/  FSEL R9, R9, R0, P0 ;  /* 0x0000000009097208 */ /* 0x000fe40000000000 */
[----:B------:R-:W-:Y:S01]  /*12e0*/  FSETP.NEU.AND P1, PT, R0, RZ, PT ;  /* 0x000000ff0000720b */ /* 0x000fe20003f2d000 */
[----:B------:R-:W-:Y:S01]  /*12f0*/  FFMA R5, R5, R4, R20 ;  /* 0x0000000405057223 */ /* 0x000fe20000000014 */
[----:B------:R-:W-:Y:S01]  /*1300*/  FFMA R7, R4, R7, R23 ;  /* 0x0000000704077223 */ /* 0x000fe20000000017 */
[----:B------:R-:W-:Y:S02]  /*1310*/  @!P2 FMUL R9, R9, 16777216 ;  /* 0x4b8000000909a820 */ /* 0x000fe40000400000 */
[----:B------:R-:W-:Y:S01]  /*1320*/  @P0 FMUL R15, R15, 0.25 ;  /* 0x3e8000000f0f0820 */ /* 0x000fe20000400000 */
[----:B------:R-:W2:Y:S01]  /*1330*/  SHFL.BFLY PT, R6, R5, 0x4, 0x1f ;  /* 0x0c801f0005067f89 */ /* 0x000ea200000e0000 */
[----:B------:R-:W3:Y:S02]  /*1340*/  MUFU.RCP R10, R9 ;  /* 0x00000009000a7308 */ /* 0x000ee40000001000 */
[----:B------:R-:W-:Y:S01]  /*1350*/  @!P2 FMUL R15, R15, 16777216 ;  /* 0x4b8000000f0fa820 */ /* 0x000fe20000400000 */
[----:B------:R-:W4:Y:S01]  /*1360*/  SHFL.BFLY PT, R4, R7, 0x4, 0x1f ;  /* 0x0c801f0007047f89 */ /* 0x000f2200000e0000 */
[----:B-1----:R-:W-:-:S04]  /*1370*/  FADD R2, R0, R3 ;  /* 0x0000000300027221 */ /* 0x002fc80000000000 */
[C---:B------:R-:W-:Y:S01]  /*1380*/  FMUL R11, R2.reuse, 0.25 ;  /* 0x3e800000020b7820 */ /* 0x040fe20000400000 */
[C---:B------:R-:W-:Y:S02]  /*1390*/  FSETP.GEU.AND P2, PT, |R2|.reuse, 1.175494350822287508e-38, PT ;  /* 0x008000000200780b */ /* 0x040fe40003f4e200 */
[----:B------:R-:W-:Y:S01]  /*13a0*/  FSETP.GT.AND P0, PT, |R2|, 8.50705917302346158658e+37, PT ;  /* 0x7e8000000200780b */ /* 0x000fe20003f04200 */
[----:B---3--:R-:W-:-:S03]  /*13b0*/  FMUL R10, R10, R15 ;  /* 0x0000000f0a0a7220 */ /* 0x008fc60000400000 */
[----:B------:R-:W-:Y:S02]  /*13c0*/  FSEL R12, R11, R2, P0 ;  /* 0x000000020b0c7208 */ /* 0x000fe40000000000 */
[----:B------:R-:W-:Y:S01]  /*13d0*/  FSEL R10, R10, RZ, P1 ;  /* 0x000000ff0a0a7208 */ /* 0x000fe20000800000 */
[----:B--2---:R-:W-:-:S04]  /*13e0*/  FADD R6, -R5, R6 ;  /* 0x0000000605067221 */ /* 0x004fc80000000100 */
[----:B------:R-:W-:Y:S01]  /*13f0*/  @!P2 FMUL R12, R12, 16777216 ;  /* 0x4b8000000c0ca820 */ /* 0x000fe20000400000 */
[C---:B------:R-:W-:Y:S01]  /*1400*/  FMUL R9, R6.reuse, R6 ;  /* 0x0000000606097220 */ /* 0x040fe20000400000 */
[----:B------:R-:W-:Y:S01]  /*1410*/  FFMA R6, R6, R10, R5 ;  /* 0x0000000a06067223 */ /* 0x000fe20000000005 */
[----:B----4-:R-:W-:Y:S01]  /*1420*/  FADD R7, R7, R4 ;  /* 0x0000000407077221 */ /* 0x010fe20000000000 */
[----:B------:R-:W1:Y:S01]  /*1430*/  SHFL.BFLY PT, R5, R2, 0x1, 0x1f ;  /* 0x0c201f0002057f89 */ /* 0x000e6200000e0000 */
[----:B------:R-:W-:Y:S01]  /*1440*/  FMUL R9, R8, R9 ;  /* 0x0000000908097220 */ /* 0x000fe20000400000 */
[----:B------:R-:W2:Y:S01]  /*1450*/  MUFU.RCP R12, R12 ;  /* 0x0000000c000c7308 */ /* 0x000ea20000001000 */
[----:B------:R-:W-:Y:S01]  /*1460*/  @P0 FMUL R3, R3, 0.25 ;  /* 0x3e80000003030820 */ /* 0x000fe20000400000 */
[----:B------:R-:W3:Y:S01]  /*1470*/  SHFL.BFLY PT, R11, R6, 0x2, 0x1f ;  /* 0x0c401f00060b7f89 */ /* 0x000ee200000e0000 */
[----:B------:R-:W-:Y:S01]  /*1480*/  FFMA R7, R10, R9, R7 ;  /* 0x000000090a077223 */ /* 0x000fe20000000007 */
[----:B------:R-:W-:Y:S01]  /*1490*/  FSETP.NEU.AND P0, PT, R2, RZ, PT ;  /* 0x000000ff0200720b */ /* 0x000fe20003f0d000 */
[----:B------:R-:W-:-:S03]  /*14a0*/  @!P2 FMUL R3, R3, 16777216 ;  /* 0x4b8000000303a820 */ /* 0x000fc60000400000 */
[----:B------:R-:W4:Y:S01]  /*14b0*/  SHFL.BFLY PT, R8, R7, 0x2, 0x1f ;  /* 0x0c401f0007087f89 */ /* 0x000f2200000e0000 */
[----:B--2---:R-:W-:-:S05]  /*14c0*/  FMUL R3, R12, R3 ;  /* 0x000000030c037220 */ /* 0x004fca0000400000 */
[----:B------:R-:W-:Y:S01]  /*14d0*/  FSEL R3, R3, RZ, P0 ;  /* 0x000000ff03037208 */ /* 0x000fe20000000000 */
[----:B-1----:R-:W-:Y:S01]  /*14e0*/  FADD R4, R2, R5 ;  /* 0x0000000502047221 */ /* 0x002fe20000000000 */
[----:B---3--:R-:W-:-:S04]  /*14f0*/  FADD R11, -R6, R11 ;  /* 0x0000000b060b7221 */ /* 0x008fc80000000100 */
[C---:B------:R-:W-:Y:S01]  /*1500*/  FSETP.GEU.AND P1, PT, |R4|.reuse, 1.175494350822287508e-38, PT ;  /* 0x008000000400780b */ /* 0x040fe20003f2e200 */
[C---:B------:R-:W-:Y:S01]  /*1510*/  FMUL R9, R4.reuse, 0.25 ;  /* 0x3e80000004097820 */ /* 0x040fe20000400000 */
[----:B------:R-:W-:Y:S01]  /*1520*/  FSETP.GT.AND P0, PT, |R4|, 8.50705917302346158658e+37, PT ;  /* 0x7e8000000400780b */ /* 0x000fe20003f04200 */
[C---:B------:R-:W-:Y:S01]  /*1530*/  FFMA R6, R11.reuse, R3, R6 ;  /* 0x000000030b067223 */ /* 0x040fe20000000006 */
[----:B------:R-:W-:Y:S01]  /*1540*/  FMUL R11, R11, R11 ;  /* 0x0000000b0b0b7220 */ /* 0x000fe20000400000 */
[----:B----4-:R-:W-:Y:S01]  /*1550*/  FADD R8, R7, R8 ;  /* 0x0000000807087221 */ /* 0x010fe20000000000 */
[----:B------:R-:W-:Y:S02]  /*1560*/  FSEL R9, R9, R4, P0 ;  /* 0x0000000409097208 */ /* 0x000fe40000000000 */
[----:B------:R-:W-:Y:S01]  /*1570*/  FMUL R11, R0, R11 ;  /* 0x0000000b000b7220 */ /* 0x000fe20000400000 */
[----:B------:R-:W1:Y:S03]  /*1580*/  SHFL.BFLY PT, R7, R6, 0x1, 0x1f ;  /* 0x0c201f0006077f89 */ /* 0x000e6600000e0000 */
[----:B------:R-:W-:Y:S01]  /*1590*/  FFMA R8, R3, R11, R8 ;  /* 0x0000000b03087223 */ /* 0x000fe20000000008 */
[----:B------:R-:W-:-:S02]  /*15a0*/  @!P1 FMUL R9, R9, 16777216 ;  /* 0x4b80000009099820 */ /* 0x000fc40000400000 */
[----:B------:R-:W-:Y:S01]  /*15b0*/  @P0 FMUL R5, R5, 0.25 ;  /* 0x3e80000005050820 */ /* 0x000fe20000400000 */
[----:B------:R-:W-:Y:S01]  /*15c0*/  LOP3.LUT P0, RZ, R24, 0xf, RZ, 0xc0, !PT ;  /* 0x0000000f18ff7812 */ /* 0x000fe2000780c0ff */
[----:B------:R-:W2:Y:S01]  /*15d0*/  SHFL.BFLY PT, R3, R8, 0x1, 0x1f ;  /* 0x0c201f0008037f89 */ /* 0x000ea200000e0000 */
[----:B------:R-:W3:Y:S01]  /*15e0*/  MUFU.RCP R0, R9 ;  /* 0x0000000900007308 */ /* 0x000ee20000001000 */
[----:B------:R-:W-:Y:S01]  /*15f0*/  @!P1 FMUL R5, R5, 16777216 ;  /* 0x4b80000005059820 */ /* 0x000fe20000400000 */
[----:B------:R-:W-:Y:S02]  /*1600*/  FSETP.NEU.AND P1, PT, R4, RZ, PT ;  /* 0x000000ff0400720b */ /* 0x000fe40003f2d000 */
[----:B------:R-:W-:Y:S01]  /*1610*/  ISETP.LT.AND P0, PT, R24, 0x10, !P0 ;  /* 0x000000101800780c */ /* 0x000fe20004701270 */
[----:B-1----:R-:W-:Y:S01]  /*1620*/  FADD R7, -R6, R7 ;  /* 0x0000000706077221 */ /* 0x002fe20000000100 */
[----:B---3--:R-:W-:-:S11]  /*1630*/  FMUL R0, R0, R5 ;  /* 0x0000000500007220 */ /* 0x008fd60000400000 */
[----:B------:R-:W-:Y:S01]  /*1640*/  @P0 STS [R21+UR4+0x80], R4 ;  /* 0x0000800415000988 */ /* 0x000fe20008000804 */
[C---:B------:R-:W-:Y:S01]  /*1650*/  FMUL R5, R7.reuse, R7 ;  /* 0x0000000707057220 */ /* 0x040fe20000400000 */
[----:B------:R-:W-:Y:S01]  /*1660*/  FSEL R0, R0, RZ, P1 ;  /* 0x000000ff00007208 */ /* 0x000fe20000800000 */
[----:B--2---:R-:W-:Y:S02]  /*1670*/  FADD R3, R8, R3 ;  /* 0x0000000308037221 */ /* 0x004fe40000000000 */
[----:B------:R-:W-:Y:S01]  /*1680*/  FMUL R5, R2, R5 ;  /* 0x0000000502057220 */ /* 0x000fe20000400000 */
[----:B------:R-:W-:Y:S01]  /*1690*/  MOV R2, UR8 ;  /* 0x0000000800027c02 */ /* 0x000fe20008000f00 */
[----:B------:R-:W-:Y:S02]  /*16a0*/  FFMA R6, R7, R0, R6 ;  /* 0x0000000007067223 */ /* 0x000fe40000000006 */
[----:B------:R-:W-:Y:S01]  /*16b0*/  FFMA R0, R0, R5, R3 ;  /* 0x0000000500007223 */ /* 0x000fe20000000003 */
[----:B------:R-:W-:-:S02]  /*16c0*/  IMAD.U32 R3, RZ, RZ, UR7 ;  /* 0x00000007ff037e24 */ /* 0x000fc4000f8e00ff */
[----:B------:R-:W-:Y:S04]  /*16d0*/  @P0 STS [R21+UR4], R6 ;  /* 0x0000000615000988 */ /* 0x000fe80008000804 */
[----:B------:R1:W-:Y:S01]  /*16e0*/  @P0 STS [R21+UR4+0x40], R0 ;  /* 0x0000400015000988 */ /* 0x0003e20008000804 */
[----:B------:R-:W-:Y:S01]  /*16f0*/  BAR.SYNC.DEFER_BLOCKING 0x0 ;  /* 0x0000000000007b1d */ /* 0x000fe20000010000 */
[----:B------:R-:W-:-:S04]  /*1700*/  LOP3.LUT P0, RZ, R24, 0x1ff, RZ, 0xc0, !PT ;  /* 0x000001ff18ff7812 */ /* 0x000fc8000780c0ff */
[----:B------:R-:W-:Y:S01]  /*1710*/  ISETP.LT.AND P0, PT, R2, 0x80, !P0 ;  /* 0x000000800200780c */ /* 0x000fe20004701270 */
[----:B-1----:R-:W-:Y:S01]  /*1720*/  HFMA2.MMA R0, -RZ, RZ, 0.75, 0 ;  /* 0x3a000000ff007435 */ /* 0x002fe200000001ff */
[----:B------:R-:W-:Y:S01]  /*1730*/  IMAD.U32 R2, RZ, RZ, UR6 ;  /* 0x00000006ff027e24 */ /* 0x000fe2000f8e00ff */
[----:B------:R-:W1:Y:S04]  /*1740*/  LDS R7, [UR4] ;  /* 0x00000004ff077984 */ /* 0x000e680008000800 */
[----:B------:R-:W2:Y:S01]  /*1750*/  LDS R9, [UR4+0x40] ;  /* 0x00004004ff097984 */ /* 0x000ea20008000800 */
[----:B------:R-:W-:Y:S02]  /*1760*/  ULDC.64 UR4, c[0x0][0x230] ;  /* 0x00008c0000047ab9 */ /* 0x000fe40000000a00 */
[----:B------:R-:W-:-:S06]  /*1770*/  UIMAD.WIDE UR4, UR8, 0x4, UR4 ;  /* 0x00000004080478a5 */ /* 0x000fcc000f8e0204 */
[----:B------:R-:W-:Y:S02]  /*1780*/  IMAD.U32 R4, RZ, RZ, UR4 ;  /* 0x00000004ff047e24 */ /* 0x000fe4000f8e00ff */
[----:B------:R-:W-:Y:S01]  /*1790*/  IMAD.U32 R5, RZ, RZ, UR5 ;  /* 0x00000005ff057e24 */ /* 0x000fe2000f8e00ff */
[----:B------:R-:W-:Y:S02]  /*17a0*/  ULDC.64 UR4, c[0x0][0x240] ;  /* 0x0000900000047ab9 */ /* 0x000fe40000000a00 */
[----:B------:R-:W-:Y:S02]  /*17b0*/  UIMAD.WIDE UR4, UR8, 0x4, UR4 ;  /* 0x00000004080478a5 */ /* 0x000fe4000f8e0204 */
[----:B-1----:R1:W-:Y:S04]  /*17c0*/  @P0 STG.E desc[UR10][R4.64], R7 ;  /* 0x0000000704000986 */ /* 0x0023e8000c10190a */
[----:B--2---:R1:W-:Y:S01]  /*17d0*/  @P0 STG.E desc[UR10][R2.64], R9 ;  /* 0x0000000902000986 */ /* 0x0043e2000c10190a */
[----:B------:R-:W-:Y:S01]  /*17e0*/  FFMA R0, R9, R0, 9.9999997473787516356e-06 ;  /* 0x3727c5ac09007423 */ /* 0x000fe20000000000 */
[----:B------:R-:W-:Y:S06]  /*17f0*/  @!P0 EXIT ;  /* 0x000000000000894d */ /* 0x000fec0003800000 */
[----:B-1----:R-:W0:Y:S01]  /*1800*/  MUFU.RSQ R5, R0 ;  /* 0x0000000000057308 */ /* 0x002e220000001400 */
[----:B------:R-:W-:Y:S01]  /*1810*/  MOV R2, UR4 ;  /* 0x0000000400027c02 */ /* 0x000fe20008000f00 */
[----:B------:R-:W-:-:S05]  /*1820*/  IMAD.U32 R3, RZ, RZ, UR5 ;  /* 0x00000005ff037e24 */ /* 0x000fca000f8e00ff */
[----:B0-----:R-:W-:Y:S01]  /*1830*/  STG.E desc[UR10][R2.64], R5 ;  /* 0x0000000502007986 */ /* 0x001fe2000c10190a */
[----:B------:R-:W-:Y:S05]  /*1840*/  EXIT ;  /* 0x000000000000794d */ /* 0x000fea0003800000 */
.L_x_0:
[----:B------:R-:W-:-:S00]  /*1850*/  BRA `(.L_x_0) ;  /* 0xfffffffc00fc7947 */ /* 0x000fc0000383ffff */
[----:B------:R-:W-:-:S00]  /*1860*/  NOP ;  /* 0x0000000000007918 */ /* 0x000fc00000000000 */
        /* <DEDUP_REMOVED lines=9> */
.L_x_1:


//--------------------- .nv.global.init           --------------------------
	.section	.nv.global.init,"aw",@progbits
.nv.global.init:
	.type		_$_str,@object
	.size		_$_str,(.L_0 - _$_str)
_$_str:
        /*0000*/ 	.byte	0x5f, 0x5f, 0x43, 0x55, 0x44, 0x41, 0x5f, 0x46, 0x54, 0x5a, 0x00
.L_0:


//--------------------- .nv.shared.triton_red_fused_add_cat_native_group_norm_15 --------------------------
	.section	.nv.shared.triton_red_fused_add_cat_native_group_norm_15,"aw",@nobits
	.sectionflags	@""
	.align	16
	.zero		1024


//--------------------- .nv.constant0.triton_red_fused_add_cat_native_group_norm_15 --------------------------
	.section	.nv.constant0.triton_red_fused_add_cat_native_group_norm_15,"a",@progbits
	.sectionflags	@""
	.align	4
.nv.constant0.triton_red_fused_add_cat_native_group_norm_15:
	.zero		592
